//
// Generated by NVIDIA NVVM Compiler
//
// Compiler Build ID: CL-36424714
// Cuda compilation tools, release 13.0, V13.0.88
// Based on NVVM 20.0.0
//

.version 9.0
.target sm_100
.address_size 64

	// .globl	_Z20pointer_chase_kernelPy

.visible .entry _Z20pointer_chase_kernelPy(
	.param .u64 .ptr .align 1 _Z20pointer_chase_kernelPy_param_0
)
{


	ret;

}
	// .globl	_Z31atomic_cas_pointer_chase_kernelPy
.visible .entry _Z31atomic_cas_pointer_chase_kernelPy(
	.param .u64 .ptr .align 1 _Z31atomic_cas_pointer_chase_kernelPy_param_0
)
{
	.reg .pred 	%p<3>;
	.reg .b64 	%rd<5>;

	ld.param.u64 	%rd4, [_Z31atomic_cas_pointer_chase_kernelPy_param_0];
	setp.eq.s64 	%p1, %rd4, 0;
	@%p1 bra 	$L__BB1_2;
$L__BB1_1:
	atom.relaxed.cas.b64 	%rd4, [%rd4], 0, 0;
	setp.ne.s64 	%p2, %rd4, 0;
	@%p2 bra 	$L__BB1_1;
$L__BB1_2:
	ret;

}


// ===== COMPILED SASS (sm_100) =====

	.target	sm_100

	.elftype	@"ET_EXEC"


//--------------------- .note.nv.tkinfo           --------------------------
	.section	.note.nv.tkinfo,"",@"SHT_NOTE"
	.sectionflags	@"SHF_NOTE_NV_TKINFO"
	.tkinfo
        /*0018*/ 	.word	0x00000002
        /*0030*/ 	.string	""
        /*0030*/ 	.string	"ptxas"
        /*0030*/ 	.string	"Cuda compilation tools, release 13.0, V13.0.88"
        /*0030*/ 	.string	"Build cuda_13.0.r13.0/compiler.36424714_0"
        /*0030*/ 	.string	"-arch sm_100 -m 64 "



//--------------------- .note.nv.cuinfo           --------------------------
	.section	.note.nv.cuinfo,"",@"SHT_NOTE"
	.sectionflags	@"SHF_NOTE_NV_CUINFO"
        /*0018*/ 	.short	0x0002
        /*001a*/ 	.short	0x0064
        /*001c*/ 	.short	0x0082
	.zero		2


//--------------------- .nv.info                  --------------------------
	.section	.nv.info,"",@"SHT_CUDA_INFO"
	.align	4


	//----- nvinfo : EIATTR_REGCOUNT
	.align		4
        /*0000*/ 	.byte	0x04, 0x2f
        /*0002*/ 	.short	(.L_1 - .L_0)
	.align		4
.L_0:
        /*0004*/ 	.word	index@(_Z20pointer_chase_kernelPy)
        /*0008*/ 	.word	0x00000004


	//----- nvinfo : EIATTR_FRAME_SIZE
	.align		4
.L_1:
        /*000c*/ 	.byte	0x04, 0x11
        /*000e*/ 	.short	(.L_3 - .L_2)
	.align		4
.L_2:
        /*0010*/ 	.word	index@(_Z20pointer_chase_kernelPy)
        /*0014*/ 	.word	0x00000000


	//----- nvinfo : EIATTR_REGCOUNT
	.align		4
.L_3:
        /*0018*/ 	.byte	0x04, 0x2f
        /*001a*/ 	.short	(.L_5 - .L_4)
	.align		4
.L_4:
        /*001c*/ 	.word	index@(_Z31atomic_cas_pointer_chase_kernelPy)
        /*0020*/ 	.word	0x0000000e


	//----- nvinfo : EIATTR_FRAME_SIZE
	.align		4
.L_5:
        /*0024*/ 	.byte	0x04, 0x11
        /*0026*/ 	.short	(.L_7 - .L_6)
	.align		4
.L_6:
        /*0028*/ 	.word	index@(_Z31atomic_cas_pointer_chase_kernelPy)
        /*002c*/ 	.word	0x00000000


	//----- nvinfo : EIATTR_MIN_STACK_SIZE
	.align		4
.L_7:
        /*0030*/ 	.byte	0x04, 0x12
        /*0032*/ 	.short	(.L_9 - .L_8)
	.align		4
.L_8:
        /*0034*/ 	.word	index@(_Z31atomic_cas_pointer_chase_kernelPy)
        /*0038*/ 	.word	0x00000000


	//----- nvinfo : EIATTR_MIN_STACK_SIZE
	.align		4
.L_9:
        /*003c*/ 	.byte	0x04, 0x12
        /*003e*/ 	.short	(.L_11 - .L_10)
	.align		4
.L_10:
        /*0040*/ 	.word	index@(_Z20pointer_chase_kernelPy)
        /*0044*/ 	.word	0x00000000
.L_11:


//--------------------- .nv.compat                --------------------------
	.section	.nv.compat,"",@"SHT_CUDA_COMPAT_INFO"
	.align	4
        /*0000*/ 	.byte	0x02, 0x09, 0x00, 0x00, 0x02, 0x02, 0x01, 0x00, 0x02, 0x05, 0x05, 0x00, 0x03, 0x07, 0x01, 0x01
        /*0010*/ 	.byte	0x02, 0x03, 0x00, 0x00, 0x02, 0x06, 0x01, 0x00, 0x04, 0x0b, 0x08, 0x00, 0x09, 0x00, 0x00, 0x00
        /*0020*/ 	.byte	0x00, 0x00, 0x00, 0x00


//--------------------- .nv.info._Z31atomic_cas_pointer_chase_kernelPy --------------------------
	.section	.nv.info._Z31atomic_cas_pointer_chase_kernelPy,"",@"SHT_CUDA_INFO"
	.sectionflags	@""
	.align	4


	//----- nvinfo : EIATTR_CUDA_API_VERSION
	.align		4
        /*0000*/ 	.byte	0x04, 0x37
        /*0002*/ 	.short	(.L_13 - .L_12)
.L_12:
        /*0004*/ 	.word	0x00000082


	//----- nvinfo : EIATTR_KPARAM_INFO
	.align		4
.L_13:
        /*0008*/ 	.byte	0x04, 0x17
        /*000a*/ 	.short	(.L_15 - .L_14)
.L_14:
        /*000c*/ 	.word	0x00000000
        /*0010*/ 	.short	0x0000
        /*0012*/ 	.short	0x0000
        /*0014*/ 	.byte	0x00, 0xf5, 0x21, 0x00


	//----- nvinfo : EIATTR_SPARSE_MMA_MASK
	.align		4
.L_15:
        /*0018*/ 	.byte	0x03, 0x50
        /*001a*/ 	.short	0x0000


	//----- nvinfo : EIATTR_MAXREG_COUNT
	.align		4
        /*001c*/ 	.byte	0x03, 0x1b
        /*001e*/ 	.short	0x00ff


	//----- nvinfo : EIATTR_MERCURY_ISA_VERSION
	.align		4
        /*0020*/ 	.byte	0x03, 0x5f
        /*0022*/ 	.short	0x0101


	//----- nvinfo : EIATTR_VRC_CTA_INIT_COUNT
	.align		4
        /*0024*/ 	.byte	0x02, 0x4a
	.zero		1
	.zero		1


	//----- nvinfo : EIATTR_EXIT_INSTR_OFFSETS
	.align		4
        /*0028*/ 	.byte	0x04, 0x1c
        /*002a*/ 	.short	(.L_17 - .L_16)


	//   ....[0]....
.L_16:
        /*002c*/ 	.word	0x00000040


	//   ....[1]....
        /*0030*/ 	.word	0x000001c0


	//----- nvinfo : EIATTR_CRS_STACK_SIZE
	.align		4
.L_17:
        /*0034*/ 	.byte	0x04, 0x1e
        /*0036*/ 	.short	(.L_19 - .L_18)
.L_18:
        /*0038*/ 	.word	0x00000000


	//----- nvinfo : EIATTR_CBANK_PARAM_SIZE
	.align		4
.L_19:
        /*003c*/ 	.byte	0x03, 0x19
        /*003e*/ 	.short	0x0008


	//----- nvinfo : EIATTR_PARAM_CBANK
	.align		4
        /*0040*/ 	.byte	0x04, 0x0a
        /*0042*/ 	.short	(.L_21 - .L_20)
	.align		4
.L_20:
        /*0044*/ 	.word	index@(.nv.constant0._Z31atomic_cas_pointer_chase_kernelPy)
        /*0048*/ 	.short	0x0380
        /*004a*/ 	.short	0x0008


	//----- nvinfo : EIATTR_SW_WAR
	.align		4
.L_21:
        /*004c*/ 	.byte	0x04, 0x36
        /*004e*/ 	.short	(.L_23 - .L_22)
.L_22:
        /*0050*/ 	.word	0x00000008
.L_23:


//--------------------- .nv.info._Z20pointer_chase_kernelPy --------------------------
	.section	.nv.info._Z20pointer_chase_kernelPy,"",@"SHT_CUDA_INFO"
	.sectionflags	@""
	.align	4


	//----- nvinfo : EIATTR_CUDA_API_VERSION
	.align		4
        /*0000*/ 	.byte	0x04, 0x37
        /*0002*/ 	.short	(.L_25 - .L_24)
.L_24:
        /*0004*/ 	.word	0x00000082


	//----- nvinfo : EIATTR_KPARAM_INFO
	.align		4
.L_25:
        /*0008*/ 	.byte	0x04, 0x17
        /*000a*/ 	.short	(.L_27 - .L_26)
.L_26:
        /*000c*/ 	.word	0x00000000
        /*0010*/ 	.short	0x0000
        /*0012*/ 	.short	0x0000
        /*0014*/ 	.byte	0x00, 0xf5, 0x21, 0x00


	//----- nvinfo : EIATTR_SPARSE_MMA_MASK
	.align		4
.L_27:
        /*0018*/ 	.byte	0x03, 0x50
        /*001a*/ 	.short	0x0000


	//----- nvinfo : EIATTR_MAXREG_COUNT
	.align		4
        /*001c*/ 	.byte	0x03, 0x1b
        /*001e*/ 	.short	0x00ff


	//----- nvinfo : EIATTR_MERCURY_ISA_VERSION
	.align		4
        /*0020*/ 	.byte	0x03, 0x5f
        /*0022*/ 	.short	0x0101


	//----- nvinfo : EIATTR_VRC_CTA_INIT_COUNT
	.align		4
        /*0024*/ 	.byte	0x02, 0x4a
	.zero		1
	.zero		1


	//----- nvinfo : EIATTR_EXIT_INSTR_OFFSETS
	.align		4
        /*0028*/ 	.byte	0x04, 0x1c
        /*002a*/ 	.short	(.L_29 - .L_28)


	//   ....[0]....
.L_28:
        /*002c*/ 	.word	0x00000010


	//----- nvinfo : EIATTR_CBANK_PARAM_SIZE
	.align		4
.L_29:
        /*0030*/ 	.byte	0x03, 0x19
        /*0032*/ 	.short	0x0008


	//----- nvinfo : EIATTR_PARAM_CBANK
	.align		4
        /*0034*/ 	.byte	0x04, 0x0a
        /*0036*/ 	.short	(.L_31 - .L_30)
	.align		4
.L_30:
        /*0038*/ 	.word	index@(.nv.constant0._Z20pointer_chase_kernelPy)
        /*003c*/ 	.short	0x0380
        /*003e*/ 	.short	0x0008


	//----- nvinfo : EIATTR_SW_WAR
	.align		4
.L_31:
        /*0040*/ 	.byte	0x04, 0x36
        /*0042*/ 	.short	(.L_33 - .L_32)
.L_32:
        /*0044*/ 	.word	0x00000008
.L_33:


//--------------------- .nv.callgraph             --------------------------
	.section	.nv.callgraph,"",@"SHT_CUDA_CALLGRAPH"
	.align	4
	.sectionentsize	8
	.align		4
        /*0000*/ 	.word	0x00000000
	.align		4
        /*0004*/ 	.word	0xffffffff
	.align		4
        /*0008*/ 	.word	0x00000000
	.align		4
        /*000c*/ 	.word	0xfffffffe
	.align		4
        /*0010*/ 	.word	0x00000000
	.align		4
        /*0014*/ 	.word	0xfffffffd
	.align		4
        /*0018*/ 	.word	0x00000000
	.align		4
        /*001c*/ 	.word	0xfffffffc


//--------------------- .text._Z31atomic_cas_pointer_chase_kernelPy --------------------------
	.section	.text._Z31atomic_cas_pointer_chase_kernelPy,"ax",@progbits
	.align	128
        .global         _Z31atomic_cas_pointer_chase_kernelPy
        .type           _Z31atomic_cas_pointer_chase_kernelPy,@function
        .size           _Z31atomic_cas_pointer_chase_kernelPy,(.L_x_5 - _Z31atomic_cas_pointer_chase_kernelPy)
        .other          _Z31atomic_cas_pointer_chase_kernelPy,@"STO_CUDA_ENTRY STV_DEFAULT"
_Z31atomic_cas_pointer_chase_kernelPy:
.text._Z31atomic_cas_pointer_chase_kernelPy:
[----:B------:R-:W-:Y:S01]  /*0000*/  LDC R1, c[0x0][0x37c] ;  /* 0x0000df00ff017b82 */ /* 0x000fe20000000800 */
[----:B------:R-:W0:Y:S02]  /*0010*/  LDCU.64 UR4, c[0x0][0x380] ;  /* 0x00007000ff0477ac */ /* 0x000e240008000a00 */
[----:B0-----:R-:W-:-:S04]  /*0020*/  ISETP.NE.U32.AND P0, PT, RZ, UR4, PT ;  /* 0x00000004ff007c0c */ /* 0x001fc8000bf05070 */
[----:B------:R-:W-:-:S13]  /*0030*/  ISETP.NE.AND.EX P0, PT, RZ, UR5, PT, P0 ;  /* 0x00000005ff007c0c */ /* 0x000fda000bf05300 */
[----:B------:R-:W-:Y:S05]  /*0040*/  @!P0 EXIT ;  /* 0x000000000000894d */ /* 0x000fea0003800000 */
[----:B------:R-:W0:Y:S02]  /*0050*/  LDCU.64 UR4, c[0x0][0x380] ;  /* 0x00007000ff0477ac */ /* 0x000e240008000a00 */
[----:B0-----:R-:W-:Y:S02]  /*0060*/  IMAD.U32 R4, RZ, RZ, UR4 ;  /* 0x00000004ff047e24 */ /* 0x001fe4000f8e00ff */
[----:B------:R-:W-:-:S07]  /*0070*/  IMAD.U32 R5, RZ, RZ, UR5 ;  /* 0x00000005ff057e24 */ /* 0x000fce000f8e00ff */
.L_x_2:
[----:B------:R-:W-:Y:S02]  /*0080*/  CS2R R8, SRZ ;  /* 0x0000000000087805 */ /* 0x000fe4000001ff00 */
[----:B------:R-:W-:Y:S01]  /*0090*/  CS2R R10, SRZ ;  /* 0x00000000000a7805 */ /* 0x000fe2000001ff00 */
[----:B------:R-:W-:Y:S05]  /*00a0*/  YIELD ;  /* 0x0000000000007946 */ /* 0x000fea0003800000 */
[----:B------:R0:W2:Y:S01]  /*00b0*/  ATOM.E.CAS.64.STRONG.GPU P0, R2, [R4], R8, R10 ;  /* 0x000000080402738b */ /* 0x0000a2000010e50a */
[----:B------:R-:W-:Y:S01]  /*00c0*/  BSSY.RECONVERGENT B0, `(.L_x_0) ;  /* 0x000000a000007945 */ /* 0x000fe20003800200 */
[----:B--2---:R-:W-:-:S02]  /*00d0*/  IMAD.MOV.U32 R6, RZ, RZ, R2 ;  /* 0x000000ffff067224 */ /* 0x004fc400078e0002 */
[----:B------:R-:W-:Y:S01]  /*00e0*/  IMAD.MOV.U32 R7, RZ, RZ, R3 ;  /* 0x000000ffff077224 */ /* 0x000fe200078e0003 */
[----:B0-----:R-:W-:Y:S06]  /*00f0*/  @P0 BRA `(.L_x_1) ;  /* 0x0000000000180947 */ /* 0x001fec0003800000 */
[----:B------:R-:W2:Y:S02]  /*0100*/  LD.E.64 R6, [R4] ;  /* 0x0000000004067980 */ /* 0x000ea40000100b00 */
[----:B--2---:R-:W-:-:S04]  /*0110*/  ISETP.EQ.U32.AND P0, PT, R6, RZ, PT ;  /* 0x000000ff0600720c */ /* 0x004fc80003f02070 */
[----:B------:R-:W-:-:S04]  /*0120*/  ISETP.NE.U32.OR.EX P0, PT, R7, RZ, !PT, !P0 ;  /* 0x000000ff0700720c */ /* 0x000fc80007f05580 */
[----:B------:R-:W-:Y:S02]  /*0130*/  SEL R2, R6, RZ, P0 ;  /* 0x000000ff06027207 */ /* 0x000fe40000000000 */
[----:B------:R-:W-:-:S05]  /*0140*/  SEL R3, R7, RZ, P0 ;  /* 0x000000ff07037207 */ /* 0x000fca0000000000 */
[----:B------:R0:W-:Y:S02]  /*0150*/  ST.E.64 [R4], R2 ;  /* 0x0000000004007385 */ /* 0x0001e40000100b02 */
.L_x_1:
[----:B------:R-:W-:Y:S05]  /*0160*/  BSYNC.RECONVERGENT B0 ;  /* 0x0000000000007941 */ /* 0x000fea0003800200 */
.L_x_0:
[----:B------:R-:W-:Y:S01]  /*0170*/  ISETP.NE.U32.AND P0, PT, R6, RZ, PT ;  /* 0x000000ff0600720c */ /* 0x000fe20003f05070 */
[----:B0-----:R-:W-:Y:S02]  /*0180*/  IMAD.MOV.U32 R4, RZ, RZ, R6 ;  /* 0x000000ffff047224 */ /* 0x001fe400078e0006 */
[----:B------:R-:W-:Y:S01]  /*0190*/  IMAD.MOV.U32 R5, RZ, RZ, R7 ;  /* 0x000000ffff057224 */ /* 0x000fe200078e0007 */
[----:B------:R-:W-:-:S13]  /*01a0*/  ISETP.NE.AND.EX P0, PT, R7, RZ, PT, P0 ;  /* 0x000000ff0700720c */ /* 0x000fda0003f05300 */
[----:B------:R-:W-:Y:S05]  /*01b0*/  @P0 BRA `(.L_x_2) ;  /* 0xfffffffc00b00947 */ /* 0x000fea000383ffff */
[----:B------:R-:W-:Y:S05]  /*01c0*/  EXIT ;  /* 0x000000000000794d */ /* 0x000fea0003800000 */
.L_x_3:
[----:B------:R-:W-:-:S00]  /*01d0*/  BRA `(.L_x_3) ;  /* 0xfffffffc00fc7947 */ /* 0x000fc0000383ffff */
[----:B------:R-:W-:-:S00]  /*01e0*/  NOP ;  /* 0x0000000000007918 */ /* 0x000fc00000000000 */
        /* <DEDUP_REMOVED lines=9> */
.L_x_5:


//--------------------- .text._Z20pointer_chase_kernelPy --------------------------
	.section	.text._Z20pointer_chase_kernelPy,"ax",@progbits
	.align	128
        .global         _Z20pointer_chase_kernelPy
        .type           _Z20pointer_chase_kernelPy,@function
        .size           _Z20pointer_chase_kernelPy,(.L_x_6 - _Z20pointer_chase_kernelPy)
        .other          _Z20pointer_chase_kernelPy,@"STO_CUDA_ENTRY STV_DEFAULT"
_Z20pointer_chase_kernelPy:
.text._Z20pointer_chase_kernelPy:
[----:B------:R-:W-:Y:S01]  /*0000*/  LDC R1, c[0x0][0x37c] ;  /* 0x0000df00ff017b82 */ /* 0x000fe20000000800 */
[----:B------:R-:W-:Y:S05]  /*0010*/  EXIT ;  /* 0x000000000000794d */ /* 0x000fea0003800000 */
.L_x_4:
        /* <DEDUP_REMOVED lines=14> */
.L_x_6:


//--------------------- .nv.shared.reserved.0     --------------------------
	.section	.nv.shared.reserved.0,"aw",@nobits
	.weak		__nv_reservedSMEM_offset_0_alias
	.size		__nv_reservedSMEM_offset_0_alias, 0, 64
	.other		__nv_reservedSMEM_offset_0_alias,@"STO_CUDA_RESERVED_SHARED STV_DEFAULT"
__nv_reservedSMEM_offset_0_alias:
	.zero		0
	.zero		64


//--------------------- .nv.constant0._Z31atomic_cas_pointer_chase_kernelPy --------------------------
	.section	.nv.constant0._Z31atomic_cas_pointer_chase_kernelPy,"a",@progbits
	.sectionflags	@""
	.align	4
.nv.constant0._Z31atomic_cas_pointer_chase_kernelPy:
	.zero		904


//--------------------- .nv.constant0._Z20pointer_chase_kernelPy --------------------------
	.section	.nv.constant0._Z20pointer_chase_kernelPy,"a",@progbits
	.sectionflags	@""
	.align	4
.nv.constant0._Z20pointer_chase_kernelPy:
	.zero		904


//--------------------- SYMBOLS --------------------------

	.type		.nv.reservedSmem.offset0,@object
	.size		.nv.reservedSmem.offset0,0x4
